	.headerflags	@"EF_CUDA_TEXMODE_UNIFIED EF_CUDA_64BIT_ADDRESS EF_CUDA_ACCELERATORS EF_CUDA_SM90 EF_CUDA_VIRTUAL_SM(EF_CUDA_SM90)"
	.elftype	@"ET_EXEC"


//--------------------- .nv.info                  --------------------------
	.section	.nv.info,"",@"SHT_CUDA_INFO"
	.align	4


	//----- nvinfo : EIATTR_REGCOUNT
	.align		4
        /*0000*/ 	.byte	0x04, 0x2f
        /*0002*/ 	.short	(.L_1 - .L_0)
	.align		4
.L_0:
        /*0004*/ 	.word	index@(triton_poi_fused__to_copy_add_arange_clamp_mul_sub_8)
        /*0008*/ 	.word	0x0000000a


	//----- nvinfo : EIATTR_MIN_STACK_SIZE
	.align		4
.L_1:
        /*000c*/ 	.byte	0x04, 0x12
        /*000e*/ 	.short	(.L_3 - .L_2)
	.align		4
.L_2:
        /*0010*/ 	.word	index@(triton_poi_fused__to_copy_add_arange_clamp_mul_sub_8)
        /*0014*/ 	.word	0x00000000


	//----- nvinfo : EIATTR_FRAME_SIZE
	.align		4
.L_3:
        /*0018*/ 	.byte	0x04, 0x11
        /*001a*/ 	.short	(.L_5 - .L_4)
	.align		4
.L_4:
        /*001c*/ 	.word	index@(triton_poi_fused__to_copy_add_arange_clamp_mul_sub_8)
        /*0020*/ 	.word	0x00000000


	//----- nvinfo : EIATTR_MIN_STACK_SIZE
	.align		4
.L_5:
        /*0024*/ 	.byte	0x04, 0x12
        /*0026*/ 	.short	(.L_7 - .L_6)
	.align		4
.L_6:
        /*0028*/ 	.word	index@(triton_poi_fused__to_copy_add_arange_clamp_mul_sub_8)
        /*002c*/ 	.word	0x00000000
.L_7:


//--------------------- .nv.info.triton_poi_fused__to_copy_add_arange_clamp_mul_sub_8 --------------------------
	.section	.nv.info.triton_poi_fused__to_copy_add_arange_clamp_mul_sub_8,"",@"SHT_CUDA_INFO"
	.sectionflags	@""
	.align	4


	//----- nvinfo : EIATTR_CUDA_API_VERSION
	.align		4
        /*0000*/ 	.byte	0x04, 0x37
        /*0002*/ 	.short	(.L_9 - .L_8)
.L_8:
        /*0004*/ 	.word	0x0000007c


	//----- nvinfo : EIATTR_KPARAM_INFO
	.align		4
.L_9:
        /*0008*/ 	.byte	0x04, 0x17
        /*000a*/ 	.short	(.L_11 - .L_10)
.L_10:
        /*000c*/ 	.word	0x00000000
        /*0010*/ 	.short	0x0001
        /*0012*/ 	.short	0x0008
        /*0014*/ 	.byte	0x00, 0xf0, 0x11, 0x00


	//----- nvinfo : EIATTR_KPARAM_INFO
	.align		4
.L_11:
        /*0018*/ 	.byte	0x04, 0x17
        /*001a*/ 	.short	(.L_13 - .L_12)
.L_12:
        /*001c*/ 	.word	0x00000000
        /*0020*/ 	.short	0x0000
        /*0022*/ 	.short	0x0000
        /*0024*/ 	.byte	0x00, 0xf4, 0x21, 0x00


	//----- nvinfo : EIATTR_SPARSE_MMA_MASK
	.align		4
.L_13:
        /*0028*/ 	.byte	0x03, 0x50
        /*002a*/ 	.short	0x0000


	//----- nvinfo : EIATTR_MAXREG_COUNT
	.align		4
        /*002c*/ 	.byte	0x03, 0x1b
        /*002e*/ 	.short	0x00ff


	//----- nvinfo : EIATTR_EXIT_INSTR_OFFSETS
	.align		4
        /*0030*/ 	.byte	0x04, 0x1c
        /*0032*/ 	.short	(.L_15 - .L_14)


	//   ....[0]....
.L_14:
        /*0034*/ 	.word	0x00000110


	//   ....[1]....
        /*0038*/ 	.word	0x00000140


	//----- nvinfo : EIATTR_REQNTID
	.align		4
.L_15:
        /*003c*/ 	.byte	0x04, 0x10
        /*003e*/ 	.short	(.L_17 - .L_16)
.L_16:
        /*0040*/ 	.word	0x00000020
        /*0044*/ 	.word	0x00000001
        /*0048*/ 	.word	0x00000001


	//----- nvinfo : EIATTR_CBANK_PARAM_SIZE
	.align		4
.L_17:
        /*004c*/ 	.byte	0x03, 0x19
        /*004e*/ 	.short	0x000c


	//----- nvinfo : EIATTR_PARAM_CBANK
	.align		4
        /*0050*/ 	.byte	0x04, 0x0a
        /*0052*/ 	.short	(.L_19 - .L_18)
	.align		4
.L_18:
        /*0054*/ 	.word	index@(.nv.constant0.triton_poi_fused__to_copy_add_arange_clamp_mul_sub_8)
        /*0058*/ 	.short	0x0210
        /*005a*/ 	.short	0x000c


	//----- nvinfo : EIATTR_SW_WAR
	.align		4
.L_19:
        /*005c*/ 	.byte	0x04, 0x36
        /*005e*/ 	.short	(.L_21 - .L_20)
.L_20:
        /*0060*/ 	.word	0x00000008
.L_21:


//--------------------- .nv.callgraph             --------------------------
	.section	.nv.callgraph,"",@"SHT_CUDA_CALLGRAPH"
	.align	4
	.sectionentsize	8
	.align		4
        /*0000*/ 	.word	0x00000000
	.align		4
        /*0004*/ 	.word	0xffffffff
	.align		4
        /*0008*/ 	.word	0x00000000
	.align		4
        /*000c*/ 	.word	0xfffffffe
	.align		4
        /*0010*/ 	.word	0x00000000
	.align		4
        /*0014*/ 	.word	0xfffffffd
	.align		4
        /*0018*/ 	.word	0x00000000
	.align		4
        /*001c*/ 	.word	0xfffffffc


//--------------------- .text.triton_poi_fused__to_copy_add_arange_clamp_mul_sub_8 --------------------------
	.section	.text.triton_poi_fused__to_copy_add_arange_clamp_mul_sub_8,"ax",@progbits
	.align	128
        .global         triton_poi_fused__to_copy_add_arange_clamp_mul_sub_8
        .type           triton_poi_fused__to_copy_add_arange_clamp_mul_sub_8,@function
        .size           triton_poi_fused__to_copy_add_arange_clamp_mul_sub_8,(.L_x_1 - triton_poi_fused__to_copy_add_arange_clamp_mul_sub_8)
        .other          triton_poi_fused__to_copy_add_arange_clamp_mul_sub_8,@"STO_CUDA_ENTRY STV_DEFAULT"
triton_poi_fused__to_copy_add_arange_clamp_mul_sub_8:
.text.triton_poi_fused__to_copy_add_arange_clamp_mul_sub_8:
[----:B------:R-:W0:Y:S02]  /*0000*/  LDC R1, c[0x0][0x28] ;  /* 0x00000a00ff017b82 */ /* 0x000e240000000800 */
[----:B------:R-:W1:Y:S01]  /*0010*/  S2R R6, SR_TID.X ;  /* 0x0000000000067919 */ /* 0x000e620000002100 */
[----:B------:R-:W-:Y:S01]  /*0020*/  IMAD.MOV.U32 R3, RZ, RZ, 0x3f000000 ;  /* 0x3f000000ff037424 */ /* 0x000fe200078e00ff */
[----:B------:R-:W2:Y:S01]  /*0030*/  S2R R5, SR_CTAID.X ;  /* 0x0000000000057919 */ /* 0x000ea20000002500 */
[C---:B-1----:R-:W-:Y:S02]  /*0040*/  LOP3.LUT R0, R6.reuse, 0x3, RZ, 0xc0, !PT ;  /* 0x0000000306007812 */ /* 0x042fe400078ec0ff */
[----:B------:R-:W-:-:S03]  /*0050*/  LOP3.LUT P0, RZ, R6, 0x1c, RZ, 0xc0, !PT ;  /* 0x0000001c06ff7812 */ /* 0x000fc6000780c0ff */
[----:B--2---:R-:W-:-:S05]  /*0060*/  IMAD R5, R5, 0x4, R0 ;  /* 0x0000000405057824 */ /* 0x004fca00078e0200 */
[----:B------:R-:W-:Y:S02]  /*0070*/  I2FP.F32.S32 R0, R5 ;  /* 0x0000000500007245 */ /* 0x000fe40000201400 */
[----:B------:R-:W-:-:S03]  /*0080*/  ISETP.LT.AND P0, PT, R5, 0x4, !P0 ;  /* 0x000000040500780c */ /* 0x000fc60004701270 */
[----:B------:R-:W-:-:S04]  /*0090*/  FADD R0, R0, 0.5 ;  /* 0x3f00000000007421 */ /* 0x000fc80000000000 */
[----:B------:R-:W-:Y:S02]  /*00a0*/  FFMA R0, R0, R3, -0.5 ;  /* 0xbf00000000007423 */ /* 0x000fe40000000003 */
[----:B------:R-:W1:Y:S03]  /*00b0*/  LDC.64 R2, c[0x0][0x210] ;  /* 0x00008400ff027b82 */ /* 0x000e660000000a00 */
[----:B------:R-:W-:-:S04]  /*00c0*/  FMNMX R0, RZ, R0, !PT ;  /* 0x00000000ff007209 */ /* 0x000fc80007800000 */
[----:B------:R-:W2:Y:S02]  /*00d0*/  F2I.TRUNC.NTZ R4, R0 ;  /* 0x0000000000047305 */ /* 0x000ea4000020f100 */
[----:B--2---:R-:W-:Y:S01]  /*00e0*/  I2FP.F32.S32 R7, R4 ;  /* 0x0000000400077245 */ /* 0x004fe20000201400 */
[----:B-1----:R-:W-:-:S04]  /*00f0*/  IMAD.WIDE R2, R5, 0x4, R2 ;  /* 0x0000000405027825 */ /* 0x002fc800078e0202 */
[----:B------:R-:W-:Y:S01]  /*0100*/  FADD.SAT R7, R0, -R7 ;  /* 0x8000000700077221 */ /* 0x000fe20000002000 */
[----:B------:R-:W-:Y:S06]  /*0110*/  @!P0 EXIT ;  /* 0x000000000000894d */ /* 0x000fec0003800000 */
[----:B------:R-:W-:Y:S02]  /*0120*/  ULDC.64 UR4, c[0x0][0x208] ;  /* 0x0000820000047ab9 */ /* 0x000fe40000000a00 */
[----:B------:R-:W-:Y:S01]  /*0130*/  STG.E desc[UR4][R2.64], R7 ;  /* 0x0000000702007986 */ /* 0x000fe2000c101904 */
[----:B------:R-:W-:Y:S05]  /*0140*/  EXIT ;  /* 0x000000000000794d */ /* 0x000fea0003800000 */
.L_x_0:
[----:B------:R-:W-:-:S00]  /*0150*/  BRA `(.L_x_0) ;  /* 0xfffffffc00fc7947 */ /* 0x000fc0000383ffff */
[----:B------:R-:W-:-:S00]  /*0160*/  NOP ;  /* 0x0000000000007918 */ /* 0x000fc00000000000 */
        /* <DEDUP_REMOVED lines=9> */
.L_x_1:


//--------------------- .nv.constant0.triton_poi_fused__to_copy_add_arange_clamp_mul_sub_8 --------------------------
	.section	.nv.constant0.triton_poi_fused__to_copy_add_arange_clamp_mul_sub_8,"a",@progbits
	.sectionflags	@""
	.align	4
.nv.constant0.triton_poi_fused__to_copy_add_arange_clamp_mul_sub_8:
	.zero		540
